//
// Generated by NVIDIA NVVM Compiler
//
// Compiler Build ID: CL-36424714
// Cuda compilation tools, release 13.0, V13.0.88
// Based on NVVM 20.0.0
//

.version 9.0
.target sm_100
.address_size 64

	// .globl	_Z13division_stepPdS_S_ii

.visible .entry _Z13division_stepPdS_S_ii(
	.param .u64 .ptr .align 1 _Z13division_stepPdS_S_ii_param_0,
	.param .u64 .ptr .align 1 _Z13division_stepPdS_S_ii_param_1,
	.param .u64 .ptr .align 1 _Z13division_stepPdS_S_ii_param_2,
	.param .u32 _Z13division_stepPdS_S_ii_param_3,
	.param .u32 _Z13division_stepPdS_S_ii_param_4
)
{
	.reg .pred 	%p<5>;
	.reg .b32 	%r<12>;
	.reg .b64 	%rd<17>;
	.reg .b64 	%fd<7>;

	ld.param.u64 	%rd4, [_Z13division_stepPdS_S_ii_param_0];
	ld.param.u64 	%rd2, [_Z13division_stepPdS_S_ii_param_1];
	ld.param.u64 	%rd3, [_Z13division_stepPdS_S_ii_param_2];
	ld.param.u32 	%r4, [_Z13division_stepPdS_S_ii_param_3];
	ld.param.u32 	%r5, [_Z13division_stepPdS_S_ii_param_4];
	cvta.to.global.u64 	%rd1, %rd4;
	mov.u32 	%r1, %tid.x;
	mov.u32 	%r2, %ctaid.x;
	mov.u32 	%r6, %ntid.x;
	mad.lo.s32 	%r3, %r2, %r6, %r1;
	setp.le.s32 	%p1, %r3, %r5;
	setp.ge.s32 	%p2, %r3, %r4;
	or.pred  	%p3, %p2, %p1;
	@%p3 bra 	$L__BB0_2;
	mul.lo.s32 	%r7, %r5, %r4;
	add.s32 	%r8, %r7, %r3;
	mul.wide.s32 	%rd5, %r8, 8;
	add.s64 	%rd6, %rd1, %rd5;
	ld.global.f64 	%fd1, [%rd6];
	add.s32 	%r9, %r7, %r5;
	mul.wide.s32 	%rd7, %r9, 8;
	add.s64 	%rd8, %rd1, %rd7;
	ld.global.f64 	%fd2, [%rd8];
	div.rn.f64 	%fd3, %fd1, %fd2;
	st.global.f64 	[%rd6], %fd3;
$L__BB0_2:
	bar.sync 	0;
	or.b32  	%r10, %r1, %r2;
	setp.ne.s32 	%p4, %r10, 0;
	@%p4 bra 	$L__BB0_4;
	cvta.to.global.u64 	%rd9, %rd2;
	mul.wide.s32 	%rd10, %r5, 8;
	add.s64 	%rd11, %rd9, %rd10;
	ld.global.f64 	%fd4, [%rd11];
	mad.lo.s32 	%r11, %r5, %r4, %r5;
	mul.wide.s32 	%rd12, %r11, 8;
	add.s64 	%rd13, %rd1, %rd12;
	ld.global.f64 	%fd5, [%rd13];
	div.rn.f64 	%fd6, %fd4, %fd5;
	cvta.to.global.u64 	%rd14, %rd3;
	add.s64 	%rd15, %rd14, %rd10;
	st.global.f64 	[%rd15], %fd6;
	mov.b64 	%rd16, 4607182418800017408;
	st.global.u64 	[%rd13], %rd16;
$L__BB0_4:
	ret;

}
	// .globl	_Z16elimination_stepPdS_S_ii
.visible .entry _Z16elimination_stepPdS_S_ii(
	.param .u64 .ptr .align 1 _Z16elimination_stepPdS_S_ii_param_0,
	.param .u64 .ptr .align 1 _Z16elimination_stepPdS_S_ii_param_1,
	.param .u64 .ptr .align 1 _Z16elimination_stepPdS_S_ii_param_2,
	.param .u32 _Z16elimination_stepPdS_S_ii_param_3,
	.param .u32 _Z16elimination_stepPdS_S_ii_param_4
)
{
	.reg .pred 	%p<11>;
	.reg .b32 	%r<15>;
	.reg .b64 	%rd<20>;
	.reg .b64 	%fd<11>;

	ld.param.u64 	%rd4, [_Z16elimination_stepPdS_S_ii_param_0];
	ld.param.u64 	%rd2, [_Z16elimination_stepPdS_S_ii_param_1];
	ld.param.u64 	%rd3, [_Z16elimination_stepPdS_S_ii_param_2];
	ld.param.u32 	%r3, [_Z16elimination_stepPdS_S_ii_param_3];
	ld.param.u32 	%r4, [_Z16elimination_stepPdS_S_ii_param_4];
	cvta.to.global.u64 	%rd1, %rd4;
	mov.u32 	%r5, %ctaid.x;
	mov.u32 	%r6, %ntid.x;
	mov.u32 	%r7, %tid.x;
	mad.lo.s32 	%r8, %r5, %r6, %r7;
	div.s32 	%r1, %r8, %r3;
	mul.lo.s32 	%r9, %r1, %r3;
	sub.s32 	%r2, %r8, %r9;
	setp.gt.s32 	%p2, %r1, %r4;
	setp.lt.s32 	%p3, %r1, %r3;
	and.pred  	%p1, %p2, %p3;
	not.pred 	%p4, %p1;
	@%p4 bra 	$L__BB1_3;
	setp.le.s32 	%p5, %r2, %r4;
	setp.lt.s32 	%p6, %r3, 0;
	or.pred  	%p7, %p6, %p5;
	@%p7 bra 	$L__BB1_3;
	add.s32 	%r11, %r9, %r4;
	mul.wide.s32 	%rd5, %r11, 8;
	add.s64 	%rd6, %rd1, %rd5;
	ld.global.f64 	%fd1, [%rd6];
	mad.lo.s32 	%r12, %r4, %r3, %r2;
	mul.wide.s32 	%rd7, %r12, 8;
	add.s64 	%rd8, %rd1, %rd7;
	ld.global.f64 	%fd2, [%rd8];
	mul.f64 	%fd3, %fd1, %fd2;
	add.s32 	%r13, %r9, %r2;
	mul.wide.s32 	%rd9, %r13, 8;
	add.s64 	%rd10, %rd1, %rd9;
	ld.global.f64 	%fd4, [%rd10];
	sub.f64 	%fd5, %fd4, %fd3;
	st.global.f64 	[%rd10], %fd5;
$L__BB1_3:
	bar.sync 	0;
	setp.ne.s32 	%p8, %r2, %r4;
	or.pred  	%p10, %p4, %p8;
	@%p10 bra 	$L__BB1_5;
	mad.lo.s32 	%r14, %r1, %r3, %r4;
	mul.wide.s32 	%rd11, %r14, 8;
	add.s64 	%rd12, %rd1, %rd11;
	ld.global.f64 	%fd6, [%rd12];
	cvta.to.global.u64 	%rd13, %rd3;
	mul.wide.s32 	%rd14, %r4, 8;
	add.s64 	%rd15, %rd13, %rd14;
	ld.global.f64 	%fd7, [%rd15];
	mul.f64 	%fd8, %fd6, %fd7;
	cvta.to.global.u64 	%rd16, %rd2;
	mul.wide.s32 	%rd17, %r1, 8;
	add.s64 	%rd18, %rd16, %rd17;
	ld.global.f64 	%fd9, [%rd18];
	sub.f64 	%fd10, %fd9, %fd8;
	st.global.f64 	[%rd18], %fd10;
	mov.b64 	%rd19, 0;
	st.global.u64 	[%rd12], %rd19;
$L__BB1_5:
	ret;

}
	// .globl	_Z15additional_stepPdS_S_ii
.visible .entry _Z15additional_stepPdS_S_ii(
	.param .u64 .ptr .align 1 _Z15additional_stepPdS_S_ii_param_0,
	.param .u64 .ptr .align 1 _Z15additional_stepPdS_S_ii_param_1,
	.param .u64 .ptr .align 1 _Z15additional_stepPdS_S_ii_param_2,
	.param .u32 _Z15additional_stepPdS_S_ii_param_3,
	.param .u32 _Z15additional_stepPdS_S_ii_param_4
)
{
	.reg .pred 	%p<9>;
	.reg .b32 	%r<15>;
	.reg .b64 	%rd<18>;
	.reg .b64 	%fd<11>;

	ld.param.u64 	%rd3, [_Z15additional_stepPdS_S_ii_param_0];
	ld.param.u64 	%rd2, [_Z15additional_stepPdS_S_ii_param_2];
	ld.param.u32 	%r3, [_Z15additional_stepPdS_S_ii_param_3];
	ld.param.u32 	%r4, [_Z15additional_stepPdS_S_ii_param_4];
	cvta.to.global.u64 	%rd1, %rd3;
	mov.u32 	%r5, %ctaid.x;
	mov.u32 	%r6, %ntid.x;
	mov.u32 	%r7, %tid.x;
	mad.lo.s32 	%r8, %r5, %r6, %r7;
	div.s32 	%r1, %r8, %r3;
	mul.lo.s32 	%r9, %r1, %r3;
	sub.s32 	%r2, %r8, %r9;
	setp.ge.s32 	%p1, %r1, %r4;
	setp.le.s32 	%p2, %r2, %r4;
	setp.lt.s32 	%p3, %r3, 0;
	or.pred  	%p4, %p3, %p2;
	or.pred  	%p5, %p1, %p4;
	@%p5 bra 	$L__BB2_2;
	add.s32 	%r11, %r9, %r4;
	mul.wide.s32 	%rd4, %r11, 8;
	add.s64 	%rd5, %rd1, %rd4;
	ld.global.f64 	%fd1, [%rd5];
	mad.lo.s32 	%r12, %r4, %r3, %r2;
	mul.wide.s32 	%rd6, %r12, 8;
	add.s64 	%rd7, %rd1, %rd6;
	ld.global.f64 	%fd2, [%rd7];
	mul.f64 	%fd3, %fd1, %fd2;
	add.s32 	%r13, %r9, %r2;
	mul.wide.s32 	%rd8, %r13, 8;
	add.s64 	%rd9, %rd1, %rd8;
	ld.global.f64 	%fd4, [%rd9];
	sub.f64 	%fd5, %fd4, %fd3;
	st.global.f64 	[%rd9], %fd5;
$L__BB2_2:
	setp.ge.s32 	%p6, %r1, %r4;
	bar.sync 	0;
	setp.ne.s32 	%p7, %r2, %r4;
	or.pred  	%p8, %p6, %p7;
	@%p8 bra 	$L__BB2_4;
	cvta.to.global.u64 	%rd10, %rd2;
	mad.lo.s32 	%r14, %r1, %r3, %r4;
	mul.wide.s32 	%rd11, %r14, 8;
	add.s64 	%rd12, %rd1, %rd11;
	ld.global.f64 	%fd6, [%rd12];
	mul.wide.s32 	%rd13, %r4, 8;
	add.s64 	%rd14, %rd10, %rd13;
	ld.global.f64 	%fd7, [%rd14];
	mul.f64 	%fd8, %fd6, %fd7;
	mul.wide.s32 	%rd15, %r1, 8;
	add.s64 	%rd16, %rd10, %rd15;
	ld.global.f64 	%fd9, [%rd16];
	sub.f64 	%fd10, %fd9, %fd8;
	st.global.f64 	[%rd16], %fd10;
	mov.b64 	%rd17, 0;
	st.global.u64 	[%rd12], %rd17;
$L__BB2_4:
	ret;

}


// ===== COMPILED SASS (sm_100) =====

	.target	sm_100

	.elftype	@"ET_EXEC"


//--------------------- .note.nv.tkinfo           --------------------------
	.section	.note.nv.tkinfo,"",@"SHT_NOTE"
	.sectionflags	@"SHF_NOTE_NV_TKINFO"
	.tkinfo
        /*0018*/ 	.word	0x00000002
        /*0030*/ 	.string	""
        /*0030*/ 	.string	"ptxas"
        /*0030*/ 	.string	"Cuda compilation tools, release 13.0, V13.0.88"
        /*0030*/ 	.string	"Build cuda_13.0.r13.0/compiler.36424714_0"
        /*0030*/ 	.string	"-arch sm_100 -m 64 "



//--------------------- .note.nv.cuinfo           --------------------------
	.section	.note.nv.cuinfo,"",@"SHT_NOTE"
	.sectionflags	@"SHF_NOTE_NV_CUINFO"
        /*0018*/ 	.short	0x0002
        /*001a*/ 	.short	0x0064
        /*001c*/ 	.short	0x0082
	.zero		2


//--------------------- .nv.info                  --------------------------
	.section	.nv.info,"",@"SHT_CUDA_INFO"
	.align	4


	//----- nvinfo : EIATTR_REGCOUNT
	.align		4
        /*0000*/ 	.byte	0x04, 0x2f
        /*0002*/ 	.short	(.L_1 - .L_0)
	.align		4
.L_0:
        /*0004*/ 	.word	index@(_Z13division_stepPdS_S_ii)
        /*0008*/ 	.word	0x0000001b


	//----- nvinfo : EIATTR_FRAME_SIZE
	.align		4
.L_1:
        /*000c*/ 	.byte	0x04, 0x11
        /*000e*/ 	.short	(.L_3 - .L_2)
	.align		4
.L_2:
        /*0010*/ 	.word	index@($__internal_0_$__cuda_sm20_div_rn_f64_full)
        /*0014*/ 	.word	0x00000000


	//----- nvinfo : EIATTR_FRAME_SIZE
	.align		4
.L_3:
        /*0018*/ 	.byte	0x04, 0x11
        /*001a*/ 	.short	(.L_5 - .L_4)
	.align		4
.L_4:
        /*001c*/ 	.word	index@(_Z13division_stepPdS_S_ii)
        /*0020*/ 	.word	0x00000000


	//----- nvinfo : EIATTR_REGCOUNT
	.align		4
.L_5:
        /*0024*/ 	.byte	0x04, 0x2f
        /*0026*/ 	.short	(.L_7 - .L_6)
	.align		4
.L_6:
        /*0028*/ 	.word	index@(_Z16elimination_stepPdS_S_ii)
        /*002c*/ 	.word	0x0000000e


	//----- nvinfo : EIATTR_FRAME_SIZE
	.align		4
.L_7:
        /*0030*/ 	.byte	0x04, 0x11
        /*0032*/ 	.short	(.L_9 - .L_8)
	.align		4
.L_8:
        /*0034*/ 	.word	index@(_Z16elimination_stepPdS_S_ii)
        /*0038*/ 	.word	0x00000000


	//----- nvinfo : EIATTR_REGCOUNT
	.align		4
.L_9:
        /*003c*/ 	.byte	0x04, 0x2f
        /*003e*/ 	.short	(.L_11 - .L_10)
	.align		4
.L_10:
        /*0040*/ 	.word	index@(_Z15additional_stepPdS_S_ii)
        /*0044*/ 	.word	0x0000000e


	//----- nvinfo : EIATTR_FRAME_SIZE
	.align		4
.L_11:
        /*0048*/ 	.byte	0x04, 0x11
        /*004a*/ 	.short	(.L_13 - .L_12)
	.align		4
.L_12:
        /*004c*/ 	.word	index@(_Z15additional_stepPdS_S_ii)
        /*0050*/ 	.word	0x00000000


	//----- nvinfo : EIATTR_MIN_STACK_SIZE
	.align		4
.L_13:
        /*0054*/ 	.byte	0x04, 0x12
        /*0056*/ 	.short	(.L_15 - .L_14)
	.align		4
.L_14:
        /*0058*/ 	.word	index@(_Z15additional_stepPdS_S_ii)
        /*005c*/ 	.word	0x00000000


	//----- nvinfo : EIATTR_MIN_STACK_SIZE
	.align		4
.L_15:
        /*0060*/ 	.byte	0x04, 0x12
        /*0062*/ 	.short	(.L_17 - .L_16)
	.align		4
.L_16:
        /*0064*/ 	.word	index@(_Z16elimination_stepPdS_S_ii)
        /*0068*/ 	.word	0x00000000


	//----- nvinfo : EIATTR_MIN_STACK_SIZE
	.align		4
.L_17:
        /*006c*/ 	.byte	0x04, 0x12
        /*006e*/ 	.short	(.L_19 - .L_18)
	.align		4
.L_18:
        /*0070*/ 	.word	index@(_Z13division_stepPdS_S_ii)
        /*0074*/ 	.word	0x00000000
.L_19:


//--------------------- .nv.compat                --------------------------
	.section	.nv.compat,"",@"SHT_CUDA_COMPAT_INFO"
	.align	4
        /*0000*/ 	.byte	0x02, 0x09, 0x00, 0x00, 0x02, 0x02, 0x01, 0x00, 0x02, 0x05, 0x05, 0x00, 0x03, 0x07, 0x01, 0x01
        /*0010*/ 	.byte	0x02, 0x03, 0x00, 0x00, 0x02, 0x06, 0x01, 0x00, 0x04, 0x0b, 0x08, 0x00, 0x01, 0x00, 0x00, 0x00
        /*0020*/ 	.byte	0x00, 0x00, 0x00, 0x00


//--------------------- .nv.info._Z15additional_stepPdS_S_ii --------------------------
	.section	.nv.info._Z15additional_stepPdS_S_ii,"",@"SHT_CUDA_INFO"
	.sectionflags	@""
	.align	4


	//----- nvinfo : EIATTR_CUDA_API_VERSION
	.align		4
        /*0000*/ 	.byte	0x04, 0x37
        /*0002*/ 	.short	(.L_21 - .L_20)
.L_20:
        /*0004*/ 	.word	0x00000082


	//----- nvinfo : EIATTR_KPARAM_INFO
	.align		4
.L_21:
        /*0008*/ 	.byte	0x04, 0x17
        /*000a*/ 	.short	(.L_23 - .L_22)
.L_22:
        /*000c*/ 	.word	0x00000000
        /*0010*/ 	.short	0x0004
        /*0012*/ 	.short	0x001c
        /*0014*/ 	.byte	0x00, 0xf0, 0x11, 0x00


	//----- nvinfo : EIATTR_KPARAM_INFO
	.align		4
.L_23:
        /*0018*/ 	.byte	0x04, 0x17
        /*001a*/ 	.short	(.L_25 - .L_24)
.L_24:
        /*001c*/ 	.word	0x00000000
        /*0020*/ 	.short	0x0003
        /*0022*/ 	.short	0x0018
        /*0024*/ 	.byte	0x00, 0xf0, 0x11, 0x00


	//----- nvinfo : EIATTR_KPARAM_INFO
	.align		4
.L_25:
        /*0028*/ 	.byte	0x04, 0x17
        /*002a*/ 	.short	(.L_27 - .L_26)
.L_26:
        /*002c*/ 	.word	0x00000000
        /*0030*/ 	.short	0x0002
        /*0032*/ 	.short	0x0010
        /*0034*/ 	.byte	0x00, 0xf5, 0x21, 0x00


	//----- nvinfo : EIATTR_KPARAM_INFO
	.align		4
.L_27:
        /*0038*/ 	.byte	0x04, 0x17
        /*003a*/ 	.short	(.L_29 - .L_28)
.L_28:
        /*003c*/ 	.word	0x00000000
        /*0040*/ 	.short	0x0001
        /*0042*/ 	.short	0x0008
        /*0044*/ 	.byte	0x00, 0xf5, 0x21, 0x00


	//----- nvinfo : EIATTR_KPARAM_INFO
	.align		4
.L_29:
        /*0048*/ 	.byte	0x04, 0x17
        /*004a*/ 	.short	(.L_31 - .L_30)
.L_30:
        /*004c*/ 	.word	0x00000000
        /*0050*/ 	.short	0x0000
        /*0052*/ 	.short	0x0000
        /*0054*/ 	.byte	0x00, 0xf5, 0x21, 0x00


	//----- nvinfo : EIATTR_SPARSE_MMA_MASK
	.align		4
.L_31:
        /*0058*/ 	.byte	0x03, 0x50
        /*005a*/ 	.short	0x0000


	//----- nvinfo : EIATTR_MAXREG_COUNT
	.align		4
        /*005c*/ 	.byte	0x03, 0x1b
        /*005e*/ 	.short	0x00ff


	//----- nvinfo : EIATTR_NUM_BARRIERS
	.align		4
        /*0060*/ 	.byte	0x02, 0x4c
        /*0062*/ 	.byte	0x01
	.zero		1


	//----- nvinfo : EIATTR_MERCURY_ISA_VERSION
	.align		4
        /*0064*/ 	.byte	0x03, 0x5f
        /*0066*/ 	.short	0x0101


	//----- nvinfo : EIATTR_VRC_CTA_INIT_COUNT
	.align		4
        /*0068*/ 	.byte	0x02, 0x4a
	.zero		1
	.zero		1


	//----- nvinfo : EIATTR_EXIT_INSTR_OFFSETS
	.align		4
        /*006c*/ 	.byte	0x04, 0x1c
        /*006e*/ 	.short	(.L_33 - .L_32)


	//   ....[0]....
.L_32:
        /*0070*/ 	.word	0x00000350


	//   ....[1]....
        /*0074*/ 	.word	0x00000420


	//----- nvinfo : EIATTR_CRS_STACK_SIZE
	.align		4
.L_33:
        /*0078*/ 	.byte	0x04, 0x1e
        /*007a*/ 	.short	(.L_35 - .L_34)
.L_34:
        /*007c*/ 	.word	0x00000000


	//----- nvinfo : EIATTR_CBANK_PARAM_SIZE
	.align		4
.L_35:
        /*0080*/ 	.byte	0x03, 0x19
        /*0082*/ 	.short	0x0020


	//----- nvinfo : EIATTR_PARAM_CBANK
	.align		4
        /*0084*/ 	.byte	0x04, 0x0a
        /*0086*/ 	.short	(.L_37 - .L_36)
	.align		4
.L_36:
        /*0088*/ 	.word	index@(.nv.constant0._Z15additional_stepPdS_S_ii)
        /*008c*/ 	.short	0x0380
        /*008e*/ 	.short	0x0020


	//----- nvinfo : EIATTR_SW_WAR
	.align		4
.L_37:
        /*0090*/ 	.byte	0x04, 0x36
        /*0092*/ 	.short	(.L_39 - .L_38)
.L_38:
        /*0094*/ 	.word	0x00000008
.L_39:


//--------------------- .nv.info._Z16elimination_stepPdS_S_ii --------------------------
	.section	.nv.info._Z16elimination_stepPdS_S_ii,"",@"SHT_CUDA_INFO"
	.sectionflags	@""
	.align	4


	//----- nvinfo : EIATTR_CUDA_API_VERSION
	.align		4
        /*0000*/ 	.byte	0x04, 0x37
        /*0002*/ 	.short	(.L_41 - .L_40)
.L_40:
        /*0004*/ 	.word	0x00000082


	//----- nvinfo : EIATTR_KPARAM_INFO
	.align		4
.L_41:
        /*0008*/ 	.byte	0x04, 0x17
        /*000a*/ 	.short	(.L_43 - .L_42)
.L_42:
        /*000c*/ 	.word	0x00000000
        /*0010*/ 	.short	0x0004
        /*0012*/ 	.short	0x001c
        /*0014*/ 	.byte	0x00, 0xf0, 0x11, 0x00


	//----- nvinfo : EIATTR_KPARAM_INFO
	.align		4
.L_43:
        /*0018*/ 	.byte	0x04, 0x17
        /*001a*/ 	.short	(.L_45 - .L_44)
.L_44:
        /*001c*/ 	.word	0x00000000
        /*0020*/ 	.short	0x0003
        /*0022*/ 	.short	0x0018
        /*0024*/ 	.byte	0x00, 0xf0, 0x11, 0x00


	//----- nvinfo : EIATTR_KPARAM_INFO
	.align		4
.L_45:
        /*0028*/ 	.byte	0x04, 0x17
        /*002a*/ 	.short	(.L_47 - .L_46)
.L_46:
        /*002c*/ 	.word	0x00000000
        /*0030*/ 	.short	0x0002
        /*0032*/ 	.short	0x0010
        /*0034*/ 	.byte	0x00, 0xf5, 0x21, 0x00


	//----- nvinfo : EIATTR_KPARAM_INFO
	.align		4
.L_47:
        /*0038*/ 	.byte	0x04, 0x17
        /*003a*/ 	.short	(.L_49 - .L_48)
.L_48:
        /*003c*/ 	.word	0x00000000
        /*0040*/ 	.short	0x0001
        /*0042*/ 	.short	0x0008
        /*0044*/ 	.byte	0x00, 0xf5, 0x21, 0x00


	//----- nvinfo : EIATTR_KPARAM_INFO
	.align		4
.L_49:
        /*0048*/ 	.byte	0x04, 0x17
        /*004a*/ 	.short	(.L_51 - .L_50)
.L_50:
        /*004c*/ 	.word	0x00000000
        /*0050*/ 	.short	0x0000
        /*0052*/ 	.short	0x0000
        /*0054*/ 	.byte	0x00, 0xf5, 0x21, 0x00


	//----- nvinfo : EIATTR_SPARSE_MMA_MASK
	.align		4
.L_51:
        /*0058*/ 	.byte	0x03, 0x50
        /*005a*/ 	.short	0x0000


	//----- nvinfo : EIATTR_MAXREG_COUNT
	.align		4
        /*005c*/ 	.byte	0x03, 0x1b
        /*005e*/ 	.short	0x00ff


	//----- nvinfo : EIATTR_NUM_BARRIERS
	.align		4
        /*0060*/ 	.byte	0x02, 0x4c
        /*0062*/ 	.byte	0x01
	.zero		1


	//----- nvinfo : EIATTR_MERCURY_ISA_VERSION
	.align		4
        /*0064*/ 	.byte	0x03, 0x5f
        /*0066*/ 	.short	0x0101


	//----- nvinfo : EIATTR_VRC_CTA_INIT_COUNT
	.align		4
        /*0068*/ 	.byte	0x02, 0x4a
	.zero		1
	.zero		1


	//----- nvinfo : EIATTR_EXIT_INSTR_OFFSETS
	.align		4
        /*006c*/ 	.byte	0x04, 0x1c
        /*006e*/ 	.short	(.L_53 - .L_52)


	//   ....[0]....
.L_52:
        /*0070*/ 	.word	0x00000360


	//   ....[1]....
        /*0074*/ 	.word	0x00000440


	//----- nvinfo : EIATTR_CRS_STACK_SIZE
	.align		4
.L_53:
        /*0078*/ 	.byte	0x04, 0x1e
        /*007a*/ 	.short	(.L_55 - .L_54)
.L_54:
        /*007c*/ 	.word	0x00000000


	//----- nvinfo : EIATTR_CBANK_PARAM_SIZE
	.align		4
.L_55:
        /*0080*/ 	.byte	0x03, 0x19
        /*0082*/ 	.short	0x0020


	//----- nvinfo : EIATTR_PARAM_CBANK
	.align		4
        /*0084*/ 	.byte	0x04, 0x0a
        /*0086*/ 	.short	(.L_57 - .L_56)
	.align		4
.L_56:
        /*0088*/ 	.word	index@(.nv.constant0._Z16elimination_stepPdS_S_ii)
        /*008c*/ 	.short	0x0380
        /*008e*/ 	.short	0x0020


	//----- nvinfo : EIATTR_SW_WAR
	.align		4
.L_57:
        /*0090*/ 	.byte	0x04, 0x36
        /*0092*/ 	.short	(.L_59 - .L_58)
.L_58:
        /*0094*/ 	.word	0x00000008
.L_59:


//--------------------- .nv.info._Z13division_stepPdS_S_ii --------------------------
	.section	.nv.info._Z13division_stepPdS_S_ii,"",@"SHT_CUDA_INFO"
	.sectionflags	@""
	.align	4


	//----- nvinfo : EIATTR_CUDA_API_VERSION
	.align		4
        /*0000*/ 	.byte	0x04, 0x37
        /*0002*/ 	.short	(.L_61 - .L_60)
.L_60:
        /*0004*/ 	.word	0x00000082


	//----- nvinfo : EIATTR_KPARAM_INFO
	.align		4
.L_61:
        /*0008*/ 	.byte	0x04, 0x17
        /*000a*/ 	.short	(.L_63 - .L_62)
.L_62:
        /*000c*/ 	.word	0x00000000
        /*0010*/ 	.short	0x0004
        /*0012*/ 	.short	0x001c
        /*0014*/ 	.byte	0x00, 0xf0, 0x11, 0x00


	//----- nvinfo : EIATTR_KPARAM_INFO
	.align		4
.L_63:
        /*0018*/ 	.byte	0x04, 0x17
        /*001a*/ 	.short	(.L_65 - .L_64)
.L_64:
        /*001c*/ 	.word	0x00000000
        /*0020*/ 	.short	0x0003
        /*0022*/ 	.short	0x0018
        /*0024*/ 	.byte	0x00, 0xf0, 0x11, 0x00


	//----- nvinfo : EIATTR_KPARAM_INFO
	.align		4
.L_65:
        /*0028*/ 	.byte	0x04, 0x17
        /*002a*/ 	.short	(.L_67 - .L_66)
.L_66:
        /*002c*/ 	.word	0x00000000
        /*0030*/ 	.short	0x0002
        /*0032*/ 	.short	0x0010
        /*0034*/ 	.byte	0x00, 0xf5, 0x21, 0x00


	//----- nvinfo : EIATTR_KPARAM_INFO
	.align		4
.L_67:
        /*0038*/ 	.byte	0x04, 0x17
        /*003a*/ 	.short	(.L_69 - .L_68)
.L_68:
        /*003c*/ 	.word	0x00000000
        /*0040*/ 	.short	0x0001
        /*0042*/ 	.short	0x0008
        /*0044*/ 	.byte	0x00, 0xf5, 0x21, 0x00


	//----- nvinfo : EIATTR_KPARAM_INFO
	.align		4
.L_69:
        /*0048*/ 	.byte	0x04, 0x17
        /*004a*/ 	.short	(.L_71 - .L_70)
.L_70:
        /*004c*/ 	.word	0x00000000
        /*0050*/ 	.short	0x0000
        /*0052*/ 	.short	0x0000
        /*0054*/ 	.byte	0x00, 0xf5, 0x21, 0x00


	//----- nvinfo : EIATTR_SPARSE_MMA_MASK
	.align		4
.L_71:
        /*0058*/ 	.byte	0x03, 0x50
        /*005a*/ 	.short	0x0000


	//----- nvinfo : EIATTR_MAXREG_COUNT
	.align		4
        /*005c*/ 	.byte	0x03, 0x1b
        /*005e*/ 	.short	0x00ff


	//----- nvinfo : EIATTR_NUM_BARRIERS
	.align		4
        /*0060*/ 	.byte	0x02, 0x4c
        /*0062*/ 	.byte	0x01
	.zero		1


	//----- nvinfo : EIATTR_MERCURY_ISA_VERSION
	.align		4
        /*0064*/ 	.byte	0x03, 0x5f
        /*0066*/ 	.short	0x0101


	//----- nvinfo : EIATTR_VRC_CTA_INIT_COUNT
	.align		4
        /*0068*/ 	.byte	0x02, 0x4a
	.zero		1
	.zero		1


	//----- nvinfo : EIATTR_EXIT_INSTR_OFFSETS
	.align		4
        /*006c*/ 	.byte	0x04, 0x1c
        /*006e*/ 	.short	(.L_73 - .L_72)


	//   ....[0]....
.L_72:
        /*0070*/ 	.word	0x000002c0


	//   ....[1]....
        /*0074*/ 	.word	0x00000500


	//----- nvinfo : EIATTR_CRS_STACK_SIZE
	.align		4
.L_73:
        /*0078*/ 	.byte	0x04, 0x1e
        /*007a*/ 	.short	(.L_75 - .L_74)
.L_74:
        /*007c*/ 	.word	0x00000000


	//----- nvinfo : EIATTR_CBANK_PARAM_SIZE
	.align		4
.L_75:
        /*0080*/ 	.byte	0x03, 0x19
        /*0082*/ 	.short	0x0020


	//----- nvinfo : EIATTR_PARAM_CBANK
	.align		4
        /*0084*/ 	.byte	0x04, 0x0a
        /*0086*/ 	.short	(.L_77 - .L_76)
	.align		4
.L_76:
        /*0088*/ 	.word	index@(.nv.constant0._Z13division_stepPdS_S_ii)
        /*008c*/ 	.short	0x0380
        /*008e*/ 	.short	0x0020


	//----- nvinfo : EIATTR_SW_WAR
	.align		4
.L_77:
        /*0090*/ 	.byte	0x04, 0x36
        /*0092*/ 	.short	(.L_79 - .L_78)
.L_78:
        /*0094*/ 	.word	0x00000008
.L_79:


//--------------------- .nv.callgraph             --------------------------
	.section	.nv.callgraph,"",@"SHT_CUDA_CALLGRAPH"
	.align	4
	.sectionentsize	8
	.align		4
        /*0000*/ 	.word	0x00000000
	.align		4
        /*0004*/ 	.word	0xffffffff
	.align		4
        /*0008*/ 	.word	0x00000000
	.align		4
        /*000c*/ 	.word	0xfffffffe
	.align		4
        /*0010*/ 	.word	0x00000000
	.align		4
        /*0014*/ 	.word	0xfffffffd
	.align		4
        /*0018*/ 	.word	0x00000000
	.align		4
        /*001c*/ 	.word	0xfffffffc


//--------------------- .text._Z15additional_stepPdS_S_ii --------------------------
	.section	.text._Z15additional_stepPdS_S_ii,"ax",@progbits
	.align	128
        .global         _Z15additional_stepPdS_S_ii
        .type           _Z15additional_stepPdS_S_ii,@function
        .size           _Z15additional_stepPdS_S_ii,(.L_x_18 - _Z15additional_stepPdS_S_ii)
        .other          _Z15additional_stepPdS_S_ii,@"STO_CUDA_ENTRY STV_DEFAULT"
_Z15additional_stepPdS_S_ii:
.text._Z15additional_stepPdS_S_ii:
[----:B------:R-:W-:Y:S08]  /*0000*/  LDC R1, c[0x0][0x37c] ;  /* 0x0000df00ff017b82 */ /* 0x000ff00000000800 */
[----:B------:R-:W0:Y:S01]  /*0010*/  LDC R0, c[0x0][0x398] ;  /* 0x0000e600ff007b82 */ /* 0x000e220000000800 */
[----:B------:R-:W1:Y:S01]  /*0020*/  S2R R6, SR_TID.X ;  /* 0x0000000000067919 */ /* 0x000e620000002100 */
[----:B------:R-:W-:Y:S06]  /*0030*/  BSSY.RECONVERGENT B0, `(.L_x_0) ;  /* 0x0000030000007945 */ /* 0x000fec0003800200 */
[----:B------:R-:W1:Y:S08]  /*0040*/  S2UR UR4, SR_CTAID.X ;  /* 0x00000000000479c3 */ /* 0x000e700000002500 */
[----:B------:R-:W1:Y:S01]  /*0050*/  LDC R11, c[0x0][0x360] ;  /* 0x0000d800ff0b7b82 */ /* 0x000e620000000800 */
[----:B0-----:R-:W-:-:S04]  /*0060*/  IABS R5, R0 ;  /* 0x0000000000057213 */ /* 0x001fc80000000000 */
[----:B------:R-:W0:Y:S01]  /*0070*/  I2F.RP R4, R5 ;  /* 0x0000000500047306 */ /* 0x000e220000209400 */
[----:B-1----:R-:W-:Y:S01]  /*0080*/  IMAD R11, R11, UR4, R6 ;  /* 0x000000040b0b7c24 */ /* 0x002fe2000f8e0206 */
[----:B------:R-:W1:Y:S06]  /*0090*/  LDCU.64 UR4, c[0x0][0x358] ;  /* 0x00006b00ff0477ac */ /* 0x000e6c0008000a00 */
[----:B0-----:R-:W0:Y:S02]  /*00a0*/  MUFU.RCP R4, R4 ;  /* 0x0000000400047308 */ /* 0x001e240000001000 */
[----:B0-----:R-:W-:-:S02]  /*00b0*/  IADD3 R2, PT, PT, R4, 0xffffffe, RZ ;  /* 0x0ffffffe04027810 */ /* 0x001fc40007ffe0ff */
[----:B------:R-:W-:-:S04]  /*00c0*/  IABS R4, R11 ;  /* 0x0000000b00047213 */ /* 0x000fc80000000000 */
[----:B------:R0:W2:Y:S02]  /*00d0*/  F2I.FTZ.U32.TRUNC.NTZ R3, R2 ;  /* 0x0000000200037305 */ /* 0x0000a4000021f000 */
[----:B0-----:R-:W-:Y:S01]  /*00e0*/  IMAD.MOV.U32 R2, RZ, RZ, RZ ;  /* 0x000000ffff027224 */ /* 0x001fe200078e00ff */
[----:B--2---:R-:W-:-:S05]  /*00f0*/  IADD3 R8, PT, PT, RZ, -R3, RZ ;  /* 0x80000003ff087210 */ /* 0x004fca0007ffe0ff */
[----:B------:R-:W-:-:S04]  /*0100*/  IMAD R7, R8, R5, RZ ;  /* 0x0000000508077224 */ /* 0x000fc800078e02ff */
[----:B------:R-:W-:-:S06]  /*0110*/  IMAD.HI.U32 R3, R3, R7, R2 ;  /* 0x0000000703037227 */ /* 0x000fcc00078e0002 */
[----:B------:R-:W-:-:S05]  /*0120*/  IMAD.HI.U32 R3, R3, R4, RZ ;  /* 0x0000000403037227 */ /* 0x000fca00078e00ff */
[----:B------:R-:W-:-:S05]  /*0130*/  IADD3 R6, PT, PT, -R3, RZ, RZ ;  /* 0x000000ff03067210 */ /* 0x000fca0007ffe1ff */
[----:B------:R-:W-:-:S05]  /*0140*/  IMAD R2, R5, R6, R4 ;  /* 0x0000000605027224 */ /* 0x000fca00078e0204 */
[----:B------:R-:W-:-:S13]  /*0150*/  ISETP.GT.U32.AND P2, PT, R5, R2, PT ;  /* 0x000000020500720c */ /* 0x000fda0003f44070 */
[----:B------:R-:W-:Y:S01]  /*0160*/  @!P2 IMAD.IADD R2, R2, 0x1, -R5 ;  /* 0x000000010202a824 */ /* 0x000fe200078e0a05 */
[----:B------:R-:W-:Y:S02]  /*0170*/  @!P2 IADD3 R3, PT, PT, R3, 0x1, RZ ;  /* 0x000000010303a810 */ /* 0x000fe40007ffe0ff */
[----:B------:R-:W-:Y:S02]  /*0180*/  ISETP.NE.AND P2, PT, R0, RZ, PT ;  /* 0x000000ff0000720c */ /* 0x000fe40003f45270 */
[----:B------:R-:W-:Y:S02]  /*0190*/  ISETP.GE.U32.AND P0, PT, R2, R5, PT ;  /* 0x000000050200720c */ /* 0x000fe40003f06070 */
[----:B------:R-:W-:-:S04]  /*01a0*/  LOP3.LUT R2, R11, R0, RZ, 0x3c, !PT ;  /* 0x000000000b027212 */ /* 0x000fc800078e3cff */
[----:B------:R-:W-:Y:S02]  /*01b0*/  ISETP.GE.AND P1, PT, R2, RZ, PT ;  /* 0x000000ff0200720c */ /* 0x000fe40003f26270 */
[----:B------:R-:W0:Y:S05]  /*01c0*/  LDC R2, c[0x0][0x39c] ;  /* 0x0000e700ff027b82 */ /* 0x000e2a0000000800 */
[----:B------:R-:W-:-:S06]  /*01d0*/  @P0 VIADD R3, R3, 0x1 ;  /* 0x0000000103030836 */ /* 0x000fcc0000000000 */
[----:B------:R-:W-:Y:S02]  /*01e0*/  @!P1 IADD3 R3, PT, PT, -R3, RZ, RZ ;  /* 0x000000ff03039210 */ /* 0x000fe40007ffe1ff */
[----:B------:R-:W-:-:S04]  /*01f0*/  @!P2 LOP3.LUT R3, RZ, R0, RZ, 0x33, !PT ;  /* 0x00000000ff03a212 */ /* 0x000fc800078e33ff */
[----:B------:R-:W-:-:S05]  /*0200*/  IADD3 R4, PT, PT, -R3, RZ, RZ ;  /* 0x000000ff03047210 */ /* 0x000fca0007ffe1ff */
[----:B------:R-:W-:-:S05]  /*0210*/  IMAD R7, R0, R4, R11 ;  /* 0x0000000400077224 */ /* 0x000fca00078e020b */
[CC--:B0-----:R-:W-:Y:S02]  /*0220*/  ISETP.GT.AND P0, PT, R7.reuse, R2.reuse, PT ;  /* 0x000000020700720c */ /* 0x0c1fe40003f04270 */
[-C--:B------:R-:W-:Y:S02]  /*0230*/  ISETP.NE.AND P1, PT, R7, R2.reuse, PT ;  /* 0x000000020700720c */ /* 0x080fe40003f25270 */
[----:B------:R-:W-:Y:S02]  /*0240*/  ISETP.LT.OR P0, PT, R0, RZ, !P0 ;  /* 0x000000ff0000720c */ /* 0x000fe40004701670 */
[CC--:B------:R-:W-:Y:S02]  /*0250*/  ISETP.GE.OR P1, PT, R3.reuse, R2.reuse, P1 ;  /* 0x000000020300720c */ /* 0x0c0fe40000f26670 */
[----:B------:R-:W-:-:S13]  /*0260*/  ISETP.GE.OR P0, PT, R3, R2, P0 ;  /* 0x000000020300720c */ /* 0x000fda0000706670 */
[----:B-1----:R-:W-:Y:S05]  /*0270*/  @P0 BRA `(.L_x_1) ;  /* 0x00000000002c0947 */ /* 0x002fea0003800000 */
[----:B------:R-:W0:Y:S01]  /*0280*/  LDC.64 R8, c[0x0][0x380] ;  /* 0x0000e000ff087b82 */ /* 0x000e220000000a00 */
[----:B------:R-:W-:Y:S02]  /*0290*/  IMAD R5, R3, R0, R2 ;  /* 0x0000000003057224 */ /* 0x000fe400078e0202 */
[----:B------:R-:W-:Y:S02]  /*02a0*/  IMAD R7, R0, R2, R7 ;  /* 0x0000000200077224 */ /* 0x000fe400078e0207 */
[----:B0-----:R-:W-:-:S04]  /*02b0*/  IMAD.WIDE R4, R5, 0x8, R8 ;  /* 0x0000000805047825 */ /* 0x001fc800078e0208 */
[--C-:B------:R-:W-:Y:S02]  /*02c0*/  IMAD.WIDE R6, R7, 0x8, R8.reuse ;  /* 0x0000000807067825 */ /* 0x100fe400078e0208 */
[----:B------:R-:W2:Y:S02]  /*02d0*/  LDG.E.64 R4, desc[UR4][R4.64] ;  /* 0x0000000404047981 */ /* 0x000ea4000c1e1b00 */
[----:B------:R-:W-:Y:S02]  /*02e0*/  IMAD.WIDE R8, R11, 0x8, R8 ;  /* 0x000000080b087825 */ /* 0x000fe400078e0208 */
[----:B------:R-:W2:Y:S04]  /*02f0*/  LDG.E.64 R6, desc[UR4][R6.64] ;  /* 0x0000000406067981 */ /* 0x000ea8000c1e1b00 */
[----:B------:R-:W2:Y:S02]  /*0300*/  LDG.E.64 R10, desc[UR4][R8.64] ;  /* 0x00000004080a7981 */ /* 0x000ea4000c1e1b00 */
[----:B--2---:R-:W-:-:S07]  /*0310*/  DFMA R10, -R4, R6, R10 ;  /* 0x00000006040a722b */ /* 0x004fce000000010a */
[----:B------:R0:W-:Y:S04]  /*0320*/  STG.E.64 desc[UR4][R8.64], R10 ;  /* 0x0000000a08007986 */ /* 0x0001e8000c101b04 */
.L_x_1:
[----:B------:R-:W-:Y:S05]  /*0330*/  BSYNC.RECONVERGENT B0 ;  /* 0x0000000000007941 */ /* 0x000fea0003800200 */
.L_x_0:
[----:B------:R-:W-:Y:S06]  /*0340*/  BAR.SYNC.DEFER_BLOCKING 0x0 ;  /* 0x0000000000007b1d */ /* 0x000fec0000010000 */
[----:B------:R-:W-:Y:S05]  /*0350*/  @P1 EXIT ;  /* 0x000000000000194d */ /* 0x000fea0003800000 */
[----:B------:R-:W1:Y:S01]  /*0360*/  LDC.64 R6, c[0x0][0x390] ;  /* 0x0000e400ff067b82 */ /* 0x000e620000000a00 */
[----:B0-----:R-:W-:-:S07]  /*0370*/  IMAD R11, R3, R0, R2 ;  /* 0x00000000030b7224 */ /* 0x001fce00078e0202 */
[----:B------:R-:W0:Y:S01]  /*0380*/  LDC.64 R8, c[0x0][0x380] ;  /* 0x0000e000ff087b82 */ /* 0x000e220000000a00 */
[----:B-1----:R-:W-:-:S04]  /*0390*/  IMAD.WIDE R4, R2, 0x8, R6 ;  /* 0x0000000802047825 */ /* 0x002fc800078e0206 */
[----:B------:R-:W-:Y:S02]  /*03a0*/  IMAD.WIDE R6, R3, 0x8, R6 ;  /* 0x0000000803067825 */ /* 0x000fe400078e0206 */
[----:B------:R-:W2:Y:S02]  /*03b0*/  LDG.E.64 R4, desc[UR4][R4.64] ;  /* 0x0000000404047981 */ /* 0x000ea4000c1e1b00 */
[----:B0-----:R-:W-:Y:S02]  /*03c0*/  IMAD.WIDE R10, R11, 0x8, R8 ;  /* 0x000000080b0a7825 */ /* 0x001fe400078e0208 */
[----:B------:R-:W2:Y:S04]  /*03d0*/  LDG.E.64 R8, desc[UR4][R6.64] ;  /* 0x0000000406087981 */ /* 0x000ea8000c1e1b00 */
[----:B------:R-:W2:Y:S02]  /*03e0*/  LDG.E.64 R2, desc[UR4][R10.64] ;  /* 0x000000040a027981 */ /* 0x000ea4000c1e1b00 */
[----:B--2---:R-:W-:-:S07]  /*03f0*/  DFMA R2, -R2, R4, R8 ;  /* 0x000000040202722b */ /* 0x004fce0000000108 */
[----:B------:R-:W-:Y:S04]  /*0400*/  STG.E.64 desc[UR4][R6.64], R2 ;  /* 0x0000000206007986 */ /* 0x000fe8000c101b04 */
[----:B------:R-:W-:Y:S01]  /*0410*/  STG.E.64 desc[UR4][R10.64], RZ ;  /* 0x000000ff0a007986 */ /* 0x000fe2000c101b04 */
[----:B------:R-:W-:Y:S05]  /*0420*/  EXIT ;  /* 0x000000000000794d */ /* 0x000fea0003800000 */
.L_x_2:
[----:B------:R-:W-:-:S00]  /*0430*/  BRA `(.L_x_2) ;  /* 0xfffffffc00fc7947 */ /* 0x000fc0000383ffff */
[----:B------:R-:W-:-:S00]  /*0440*/  NOP ;  /* 0x0000000000007918 */ /* 0x000fc00000000000 */
        /* <DEDUP_REMOVED lines=11> */
.L_x_18:


//--------------------- .text._Z16elimination_stepPdS_S_ii --------------------------
	.section	.text._Z16elimination_stepPdS_S_ii,"ax",@progbits
	.align	128
        .global         _Z16elimination_stepPdS_S_ii
        .type           _Z16elimination_stepPdS_S_ii,@function
        .size           _Z16elimination_stepPdS_S_ii,(.L_x_19 - _Z16elimination_stepPdS_S_ii)
        .other          _Z16elimination_stepPdS_S_ii,@"STO_CUDA_ENTRY STV_DEFAULT"
_Z16elimination_stepPdS_S_ii:
.text._Z16elimination_stepPdS_S_ii:
        /* <DEDUP_REMOVED lines=11> */
[----:B0-----:R-:W-:-:S06]  /*00b0*/  IADD3 R4, PT, PT, R0, 0xffffffe, RZ ;  /* 0x0ffffffe00047810 */ /* 0x001fcc0007ffe0ff */
[----:B------:R0:W2:Y:S02]  /*00c0*/  F2I.FTZ.U32.TRUNC.NTZ R5, R4 ;  /* 0x0000000400057305 */ /* 0x0000a4000021f000 */
[----:B0-----:R-:W-:Y:S01]  /*00d0*/  IMAD.MOV.U32 R4, RZ, RZ, RZ ;  /* 0x000000ffff047224 */ /* 0x001fe200078e00ff */
[----:B--2---:R-:W-:-:S05]  /*00e0*/  IADD3 R2, PT, PT, RZ, -R5, RZ ;  /* 0x80000005ff027210 */ /* 0x004fca0007ffe0ff */
[----:B------:R-:W-:Y:S01]  /*00f0*/  IMAD R7, R2, R9, RZ ;  /* 0x0000000902077224 */ /* 0x000fe200078e02ff */
[----:B------:R-:W-:-:S03]  /*0100*/  IABS R2, R10 ;  /* 0x0000000a00027213 */ /* 0x000fc60000000000 */
        /* <DEDUP_REMOVED lines=15> */
[----:B------:R-:W-:Y:S01]  /*0200*/  ISETP.GE.AND P0, PT, R0, R3, PT ;  /* 0x000000030000720c */ /* 0x000fe20003f06270 */
[----:B------:R-:W-:-:S04]  /*0210*/  IMAD.MOV R4, RZ, RZ, -R0 ;  /* 0x000000ffff047224 */ /* 0x000fc800078e0a00 */
[----:B------:R-:W-:Y:S01]  /*0220*/  IMAD R7, R3, R4, R10 ;  /* 0x0000000403077224 */ /* 0x000fe200078e020a */
[----:B0-----:R-:W-:-:S04]  /*0230*/  ISETP.GT.AND P0, PT, R0, R2, !P0 ;  /* 0x000000020000720c */ /* 0x001fc80004704270 */
[----:B------:R-:W-:-:S04]  /*0240*/  ISETP.GT.AND P1, PT, R7, R2, PT ;  /* 0x000000020700720c */ /* 0x000fc80003f24270 */
[----:B------:R-:W-:-:S04]  /*0250*/  ISETP.LT.OR P1, PT, R3, RZ, !P1 ;  /* 0x000000ff0300720c */ /* 0x000fc80004f21670 */
[----:B------:R-:W-:Y:S02]  /*0260*/  PLOP3.LUT P1, PT, P0, P1, PT, 0x8f, 0xf8 ;  /* 0x0000000000f8781c */ /* 0x000fe40000723177 */
[----:B------:R-:W-:-:S11]  /*0270*/  ISETP.NE.OR P0, PT, R7, R2, !P0 ;  /* 0x000000020700720c */ /* 0x000fd60004705670 */
        /* <DEDUP_REMOVED lines=12> */
.L_x_4:
[----:B------:R-:W-:Y:S05]  /*0340*/  BSYNC.RECONVERGENT B0 ;  /* 0x0000000000007941 */ /* 0x000fea0003800200 */
.L_x_3:
[----:B------:R-:W-:Y:S06]  /*0350*/  BAR.SYNC.DEFER_BLOCKING 0x0 ;  /* 0x0000000000007b1d */ /* 0x000fec0000010000 */
[----:B------:R-:W-:Y:S05]  /*0360*/  @P0 EXIT ;  /* 0x000000000000094d */ /* 0x000fea0003800000 */
[----:B------:R-:W1:Y:S01]  /*0370*/  LDC.64 R4, c[0x0][0x390] ;  /* 0x0000e400ff047b82 */ /* 0x000e620000000a00 */
[----:B0-----:R-:W-:-:S07]  /*0380*/  IMAD R11, R0, R3, R2 ;  /* 0x00000003000b7224 */ /* 0x001fce00078e0202 */
[----:B------:R-:W0:Y:S08]  /*0390*/  LDC.64 R8, c[0x0][0x380] ;  /* 0x0000e000ff087b82 */ /* 0x000e300000000a00 */
[----:B------:R-:W2:Y:S01]  /*03a0*/  LDC.64 R6, c[0x0][0x388] ;  /* 0x0000e200ff067b82 */ /* 0x000ea20000000a00 */
[----:B-1----:R-:W-:-:S06]  /*03b0*/  IMAD.WIDE R4, R2, 0x8, R4 ;  /* 0x0000000802047825 */ /* 0x002fcc00078e0204 */
[----:B------:R-:W3:Y:S01]  /*03c0*/  LDG.E.64 R4, desc[UR4][R4.64] ;  /* 0x0000000404047981 */ /* 0x000ee2000c1e1b00 */
[----:B0-----:R-:W-:-:S05]  /*03d0*/  IMAD.WIDE R10, R11, 0x8, R8 ;  /* 0x000000080b0a7825 */ /* 0x001fca00078e0208 */
[----:B------:R-:W3:Y:S01]  /*03e0*/  LDG.E.64 R2, desc[UR4][R10.64] ;  /* 0x000000040a027981 */ /* 0x000ee2000c1e1b00 */
[----:B--2---:R-:W-:-:S05]  /*03f0*/  IMAD.WIDE R6, R0, 0x8, R6 ;  /* 0x0000000800067825 */ /* 0x004fca00078e0206 */
[----:B------:R-:W3:Y:S02]  /*0400*/  LDG.E.64 R8, desc[UR4][R6.64] ;  /* 0x0000000406087981 */ /* 0x000ee4000c1e1b00 */
[----:B---3--:R-:W-:-:S07]  /*0410*/  DFMA R2, -R2, R4, R8 ;  /* 0x000000040202722b */ /* 0x008fce0000000108 */
[----:B------:R-:W-:Y:S04]  /*0420*/  STG.E.64 desc[UR4][R6.64], R2 ;  /* 0x0000000206007986 */ /* 0x000fe8000c101b04 */
[----:B------:R-:W-:Y:S01]  /*0430*/  STG.E.64 desc[UR4][R10.64], RZ ;  /* 0x000000ff0a007986 */ /* 0x000fe2000c101b04 */
[----:B------:R-:W-:Y:S05]  /*0440*/  EXIT ;  /* 0x000000000000794d */ /* 0x000fea0003800000 */
.L_x_5:
        /* <DEDUP_REMOVED lines=11> */
.L_x_19:


//--------------------- .text._Z13division_stepPdS_S_ii --------------------------
	.section	.text._Z13division_stepPdS_S_ii,"ax",@progbits
	.align	128
        .global         _Z13division_stepPdS_S_ii
        .type           _Z13division_stepPdS_S_ii,@function
        .size           _Z13division_stepPdS_S_ii,(.L_x_17 - _Z13division_stepPdS_S_ii)
        .other          _Z13division_stepPdS_S_ii,@"STO_CUDA_ENTRY STV_DEFAULT"
_Z13division_stepPdS_S_ii:
.text._Z13division_stepPdS_S_ii:
[----:B------:R-:W-:Y:S01]  /*0000*/  LDC R1, c[0x0][0x37c] ;  /* 0x0000df00ff017b82 */ /* 0x000fe20000000800 */
[----:B------:R-:W0:Y:S07]  /*0010*/  S2R R0, SR_TID.X ;  /* 0x0000000000007919 */ /* 0x000e2e0000002100 */
[----:B------:R-:W0:Y:S01]  /*0020*/  S2UR UR6, SR_CTAID.X ;  /* 0x00000000000679c3 */ /* 0x000e220000002500 */
[----:B------:R-:W1:Y:S01]  /*0030*/  LDCU.64 UR4, c[0x0][0x358] ;  /* 0x00006b00ff0477ac */ /* 0x000e620008000a00 */
[----:B------:R-:W-:Y:S06]  /*0040*/  BSSY.RECONVERGENT B0, `(.L_x_6) ;  /* 0x0000025000007945 */ /* 0x000fec0003800200 */
[----:B------:R-:W0:Y:S08]  /*0050*/  LDC R3, c[0x0][0x360] ;  /* 0x0000d800ff037b82 */ /* 0x000e300000000800 */
[----:B------:R-:W2:Y:S01]  /*0060*/  LDC.64 R8, c[0x0][0x398] ;  /* 0x0000e600ff087b82 */ /* 0x000ea20000000a00 */
[----:B0-----:R-:W-:-:S05]  /*0070*/  IMAD R2, R3, UR6, R0 ;  /* 0x0000000603027c24 */ /* 0x001fca000f8e0200 */
[----:B--2---:R-:W-:-:S04]  /*0080*/  ISETP.GT.AND P0, PT, R2, R9, PT ;  /* 0x000000090200720c */ /* 0x004fc80003f04270 */
[----:B------:R-:W-:-:S13]  /*0090*/  ISETP.GE.OR P0, PT, R2, R8, !P0 ;  /* 0x000000080200720c */ /* 0x000fda0004706670 */
[----:B-1----:R-:W-:Y:S05]  /*00a0*/  @P0 BRA `(.L_x_7) ;  /* 0x0000000000780947 */ /* 0x002fea0003800000 */
[----:B------:R-:W0:Y:S01]  /*00b0*/  LDC.64 R4, c[0x0][0x380] ;  /* 0x0000e000ff047b82 */ /* 0x000e220000000a00 */
[----:B------:R-:W-:-:S04]  /*00c0*/  IMAD R7, R9, R8, R9 ;  /* 0x0000000809077224 */ /* 0x000fc800078e0209 */
[----:B0-----:R-:W-:-:S06]  /*00d0*/  IMAD.WIDE R6, R7, 0x8, R4 ;  /* 0x0000000807067825 */ /* 0x001fcc00078e0204 */
[----:B------:R-:W2:Y:S01]  /*00e0*/  LDG.E.64 R6, desc[UR4][R6.64] ;  /* 0x0000000406067981 */ /* 0x000ea2000c1e1b00 */
[----:B------:R-:W-:-:S04]  /*00f0*/  IMAD R3, R9, R8, R2 ;  /* 0x0000000809037224 */ /* 0x000fc800078e0202 */
[----:B------:R-:W-:-:S05]  /*0100*/  IMAD.WIDE R4, R3, 0x8, R4 ;  /* 0x0000000803047825 */ /* 0x000fca00078e0204 */
[----:B------:R-:W3:Y:S01]  /*0110*/  LDG.E.64 R8, desc[UR4][R4.64] ;  /* 0x0000000404087981 */ /* 0x000ee2000c1e1b00 */
[----:B------:R-:W-:Y:S01]  /*0120*/  IMAD.MOV.U32 R2, RZ, RZ, 0x1 ;  /* 0x00000001ff027424 */ /* 0x000fe200078e00ff */
[----:B------:R-:W-:Y:S01]  /*0130*/  BSSY.RECONVERGENT B1, `(.L_x_8) ;  /* 0x0000014000017945 */ /* 0x000fe20003800200 */
[----:B--2---:R-:W0:Y:S01]  /*0140*/  MUFU.RCP64H R3, R7 ;  /* 0x0000000700037308 */ /* 0x004e220000001800 */
[----:B---3--:R-:W-:-:S03]  /*0150*/  FSETP.GEU.AND P1, PT, |R9|, 6.5827683646048100446e-37, PT ;  /* 0x036000000900780b */ /* 0x008fc60003f2e200 */
[----:B0-----:R-:W-:-:S08]  /*0160*/  DFMA R10, -R6, R2, 1 ;  /* 0x3ff00000060a742b */ /* 0x001fd00000000102 */
[----:B------:R-:W-:-:S08]  /*0170*/  DFMA R10, R10, R10, R10 ;  /* 0x0000000a0a0a722b */ /* 0x000fd0000000000a */
[----:B------:R-:W-:-:S08]  /*0180*/  DFMA R10, R2, R10, R2 ;  /* 0x0000000a020a722b */ /* 0x000fd00000000002 */
[----:B------:R-:W-:-:S08]  /*0190*/  DFMA R2, -R6, R10, 1 ;  /* 0x3ff000000602742b */ /* 0x000fd0000000010a */
[----:B------:R-:W-:-:S08]  /*01a0*/  DFMA R2, R10, R2, R10 ;  /* 0x000000020a02722b */ /* 0x000fd0000000000a */
[----:B------:R-:W-:-:S08]  /*01b0*/  DMUL R10, R8, R2 ;  /* 0x00000002080a7228 */ /* 0x000fd00000000000 */
[----:B------:R-:W-:-:S08]  /*01c0*/  DFMA R12, -R6, R10, R8 ;  /* 0x0000000a060c722b */ /* 0x000fd00000000108 */
[----:B------:R-:W-:-:S10]  /*01d0*/  DFMA R2, R2, R12, R10 ;  /* 0x0000000c0202722b */ /* 0x000fd4000000000a */
[----:B------:R-:W-:-:S05]  /*01e0*/  FFMA R10, RZ, R7, R3 ;  /* 0x00000007ff0a7223 */ /* 0x000fca0000000003 */
[----:B------:R-:W-:-:S13]  /*01f0*/  FSETP.GT.AND P0, PT, |R10|, 1.469367938527859385e-39, PT ;  /* 0x001000000a00780b */ /* 0x000fda0003f04200 */
[----:B------:R-:W-:Y:S05]  /*0200*/  @P0 BRA P1, `(.L_x_9) ;  /* 0x0000000000180947 */ /* 0x000fea0000800000 */
[----:B------:R-:W-:Y:S01]  /*0210*/  IMAD.MOV.U32 R10, RZ, RZ, R8 ;  /* 0x000000ffff0a7224 */ /* 0x000fe200078e0008 */
[----:B------:R-:W-:Y:S01]  /*0220*/  MOV R12, 0x270 ;  /* 0x00000270000c7802 */ /* 0x000fe20000000f00 */
[----:B------:R-:W-:Y:S02]  /*0230*/  IMAD.MOV.U32 R11, RZ, RZ, R9 ;  /* 0x000000ffff0b7224 */ /* 0x000fe400078e0009 */
[----:B------:R-:W-:Y:S02]  /*0240*/  IMAD.MOV.U32 R8, RZ, RZ, R6 ;  /* 0x000000ffff087224 */ /* 0x000fe400078e0006 */
[----:B------:R-:W-:-:S07]  /*0250*/  IMAD.MOV.U32 R9, RZ, RZ, R7 ;  /* 0x000000ffff097224 */ /* 0x000fce00078e0007 */
[----:B------:R-:W-:Y:S05]  /*0260*/  CALL.REL.NOINC `($__internal_0_$__cuda_sm20_div_rn_f64_full) ;  /* 0x0000000000a87944 */ /* 0x000fea0003c00000 */
.L_x_9:
[----:B------:R-:W-:Y:S05]  /*0270*/  BSYNC.RECONVERGENT B1 ;  /* 0x0000000000017941 */ /* 0x000fea0003800200 */
.L_x_8:
[----:B------:R0:W-:Y:S02]  /*0280*/  STG.E.64 desc[UR4][R4.64], R2 ;  /* 0x0000000204007986 */ /* 0x0001e4000c101b04 */
.L_x_7:
[----:B------:R-:W-:Y:S05]  /*0290*/  BSYNC.RECONVERGENT B0 ;  /* 0x0000000000007941 */ /* 0x000fea0003800200 */
.L_x_6:
[----:B------:R-:W-:Y:S01]  /*02a0*/  BAR.SYNC.DEFER_BLOCKING 0x0 ;  /* 0x0000000000007b1d */ /* 0x000fe20000010000 */
[----:B------:R-:W-:-:S13]  /*02b0*/  LOP3.LUT P0, RZ, R0, UR6, RZ, 0xfc, !PT ;  /* 0x0000000600ff7c12 */ /* 0x000fda000f80fcff */
[----:B------:R-:W-:Y:S05]  /*02c0*/  @P0 EXIT ;  /* 0x000000000000094d */ /* 0x000fea0003800000 */
[----:B0-----:R-:W0:Y:S08]  /*02d0*/  LDC.64 R2, c[0x0][0x398] ;  /* 0x0000e600ff027b82 */ /* 0x001e300000000a00 */
[----:B------:R-:W1:Y:S08]  /*02e0*/  LDC.64 R4, c[0x0][0x380] ;  /* 0x0000e000ff047b82 */ /* 0x000e700000000a00 */
[----:B------:R-:W2:Y:S01]  /*02f0*/  LDC.64 R8, c[0x0][0x388] ;  /* 0x0000e200ff087b82 */ /* 0x000ea20000000a00 */
[----:B0-----:R-:W-:-:S04]  /*0300*/  IMAD R7, R3, R2, R3 ;  /* 0x0000000203077224 */ /* 0x001fc800078e0203 */
[----:B-1----:R-:W-:-:S05]  /*0310*/  IMAD.WIDE R4, R7, 0x8, R4 ;  /* 0x0000000807047825 */ /* 0x002fca00078e0204 */
[----:B------:R-:W3:Y:S01]  /*0320*/  LDG.E.64 R6, desc[UR4][R4.64] ;  /* 0x0000000404067981 */ /* 0x000ee2000c1e1b00 */
[----:B--2---:R-:W-:-:S06]  /*0330*/  IMAD.WIDE R8, R3, 0x8, R8 ;  /* 0x0000000803087825 */ /* 0x004fcc00078e0208 */
[----:B------:R-:W2:Y:S01]  /*0340*/  LDG.E.64 R8, desc[UR4][R8.64] ;  /* 0x0000000408087981 */ /* 0x000ea2000c1e1b00 */
[----:B------:R-:W-:Y:S01]  /*0350*/  IMAD.MOV.U32 R2, RZ, RZ, 0x1 ;  /* 0x00000001ff027424 */ /* 0x000fe200078e00ff */
[----:B---3--:R-:W0:Y:S01]  /*0360*/  MUFU.RCP64H R3, R7 ;  /* 0x0000000700037308 */ /* 0x008e220000001800 */
[----:B--2---:R-:W-:-:S04]  /*0370*/  FSETP.GEU.AND P1, PT, |R9|, 6.5827683646048100446e-37, PT ;  /* 0x036000000900780b */ /* 0x004fc80003f2e200 */
        /* <DEDUP_REMOVED lines=17> */
.L_x_10:
[----:B------:R-:W0:Y:S01]  /*0490*/  LDC R9, c[0x0][0x39c] ;  /* 0x0000e700ff097b82 */ /* 0x000e220000000800 */
[----:B------:R-:W-:-:S07]  /*04a0*/  IMAD.MOV.U32 R8, RZ, RZ, 0x0 ;  /* 0x00000000ff087424 */ /* 0x000fce00078e00ff */
[----:B------:R-:W0:Y:S02]  /*04b0*/  LDC.64 R6, c[0x0][0x390] ;  /* 0x0000e400ff067b82 */ /* 0x000e240000000a00 */
[----:B0-----:R-:W-:-:S04]  /*04c0*/  IMAD.WIDE R6, R9, 0x8, R6 ;  /* 0x0000000809067825 */ /* 0x001fc800078e0206 */
[----:B------:R-:W-:Y:S01]  /*04d0*/  IMAD.MOV.U32 R9, RZ, RZ, 0x3ff00000 ;  /* 0x3ff00000ff097424 */ /* 0x000fe200078e00ff */
[----:B------:R-:W-:Y:S04]  /*04e0*/  STG.E.64 desc[UR4][R6.64], R2 ;  /* 0x0000000206007986 */ /* 0x000fe8000c101b04 */
[----:B------:R-:W-:Y:S01]  /*04f0*/  STG.E.64 desc[UR4][R4.64], R8 ;  /* 0x0000000804007986 */ /* 0x000fe2000c101b04 */
[----:B------:R-:W-:Y:S05]  /*0500*/  EXIT ;  /* 0x000000000000794d */ /* 0x000fea0003800000 */
        .weak           $__internal_0_$__cuda_sm20_div_rn_f64_full
        .type           $__internal_0_$__cuda_sm20_div_rn_f64_full,@function
        .size           $__internal_0_$__cuda_sm20_div_rn_f64_full,(.L_x_17 - $__internal_0_$__cuda_sm20_div_rn_f64_full)
$__internal_0_$__cuda_sm20_div_rn_f64_full:
[C---:B------:R-:W-:Y:S01]  /*0510*/  FSETP.GEU.AND P0, PT, |R9|.reuse, 1.469367938527859385e-39, PT ;  /* 0x001000000900780b */ /* 0x040fe20003f0e200 */
[----:B------:R-:W-:Y:S01]  /*0520*/  IMAD.MOV.U32 R16, RZ, RZ, 0x1 ;  /* 0x00000001ff107424 */ /* 0x000fe200078e00ff */
[----:B------:R-:W-:Y:S01]  /*0530*/  LOP3.LUT R6, R9, 0x800fffff, RZ, 0xc0, !PT ;  /* 0x800fffff09067812 */ /* 0x000fe200078ec0ff */
[----:B------:R-:W-:Y:S01]  /*0540*/  BSSY.RECONVERGENT B2, `(.L_x_11) ;  /* 0x0000055000027945 */ /* 0x000fe20003800200 */
[C---:B------:R-:W-:Y:S02]  /*0550*/  FSETP.GEU.AND P2, PT, |R11|.reuse, 1.469367938527859385e-39, PT ;  /* 0x001000000b00780b */ /* 0x040fe40003f4e200 */
[----:B------:R-:W-:Y:S01]  /*0560*/  LOP3.LUT R7, R6, 0x3ff00000, RZ, 0xfc, !PT ;  /* 0x3ff0000006077812 */ /* 0x000fe200078efcff */
[----:B------:R-:W-:Y:S01]  /*0570*/  IMAD.MOV.U32 R6, RZ, RZ, R8 ;  /* 0x000000ffff067224 */ /* 0x000fe200078e0008 */
[----:B------:R-:W-:Y:S02]  /*0580*/  LOP3.LUT R14, R11, 0x7ff00000, RZ, 0xc0, !PT ;  /* 0x7ff000000b0e7812 */ /* 0x000fe400078ec0ff */
[----:B------:R-:W-:-:S03]  /*0590*/  LOP3.LUT R15, R9, 0x7ff00000, RZ, 0xc0, !PT ;  /* 0x7ff00000090f7812 */ /* 0x000fc600078ec0ff */
[----:B------:R-:W-:Y:S01]  /*05a0*/  @!P0 DMUL R6, R8, 8.98846567431157953865e+307 ;  /* 0x7fe0000008068828 */ /* 0x000fe20000000000 */
[C---:B------:R-:W-:Y:S01]  /*05b0*/  ISETP.GE.U32.AND P1, PT, R14.reuse, R15, PT ;  /* 0x0000000f0e00720c */ /* 0x040fe20003f26070 */
[----:B------:R-:W-:Y:S02]  /*05c0*/  IMAD.MOV.U32 R22, RZ, RZ, R14 ;  /* 0x000000ffff167224 */ /* 0x000fe400078e000e */
[----:B------:R-:W-:Y:S01]  /*05d0*/  @!P2 LOP3.LUT R13, R9, 0x7ff00000, RZ, 0xc0, !PT ;  /* 0x7ff00000090da812 */ /* 0x000fe200078ec0ff */
[----:B------:R-:W-:Y:S01]  /*05e0*/  IMAD.MOV.U32 R23, RZ, RZ, R15 ;  /* 0x000000ffff177224 */ /* 0x000fe200078e000f */
[----:B------:R-:W0:Y:S02]  /*05f0*/  MUFU.RCP64H R17, R7 ;  /* 0x0000000700117308 */ /* 0x000e240000001800 */
[----:B------:R-:W-:Y:S01]  /*0600*/  @!P2 ISETP.GE.U32.AND P3, PT, R14, R13, PT ;  /* 0x0000000d0e00a20c */ /* 0x000fe20003f66070 */
[----:B------:R-:W-:Y:S01]  /*0610*/  IMAD.MOV.U32 R13, RZ, RZ, 0x1ca00000 ;  /* 0x1ca00000ff0d7424 */ /* 0x000fe200078e00ff */
[----:B------:R-:W-:-:S04]  /*0620*/  @!P0 LOP3.LUT R23, R7, 0x7ff00000, RZ, 0xc0, !PT ;  /* 0x7ff0000007178812 */ /* 0x000fc800078ec0ff */
[----:B------:R-:W-:Y:S01]  /*0630*/  @!P2 SEL R19, R13, 0x63400000, !P3 ;  /* 0x634000000d13a807 */ /* 0x000fe20005800000 */
[----:B------:R-:W-:-:S03]  /*0640*/  VIADD R24, R23, 0xffffffff ;  /* 0xffffffff17187836 */ /* 0x000fc60000000000 */
[----:B------:R-:W-:-:S04]  /*0650*/  @!P2 LOP3.LUT R20, R19, 0x80000000, R11, 0xf8, !PT ;  /* 0x800000001314a812 */ /* 0x000fc800078ef80b */
[----:B------:R-:W-:Y:S01]  /*0660*/  @!P2 LOP3.LUT R21, R20, 0x100000, RZ, 0xfc, !PT ;  /* 0x001000001415a812 */ /* 0x000fe200078efcff */
[----:B0-----:R-:W-:Y:S01]  /*0670*/  DFMA R2, R16, -R6, 1 ;  /* 0x3ff000001002742b */ /* 0x001fe20000000806 */
[----:B------:R-:W-:-:S07]  /*0680*/  @!P2 IMAD.MOV.U32 R20, RZ, RZ, RZ ;  /* 0x000000ffff14a224 */ /* 0x000fce00078e00ff */
[----:B------:R-:W-:-:S08]  /*0690*/  DFMA R2, R2, R2, R2 ;  /* 0x000000020202722b */ /* 0x000fd00000000002 */
[----:B------:R-:W-:Y:S01]  /*06a0*/  DFMA R16, R16, R2, R16 ;  /* 0x000000021010722b */ /* 0x000fe20000000010 */
[----:B------:R-:W-:Y:S01]  /*06b0*/  SEL R3, R13, 0x63400000, !P1 ;  /* 0x634000000d037807 */ /* 0x000fe20004800000 */
[----:B------:R-:W-:-:S03]  /*06c0*/  IMAD.MOV.U32 R2, RZ, RZ, R10 ;  /* 0x000000ffff027224 */ /* 0x000fc600078e000a */
[----:B------:R-:W-:-:S03]  /*06d0*/  LOP3.LUT R3, R3, 0x800fffff, R11, 0xf8, !PT ;  /* 0x800fffff03037812 */ /* 0x000fc600078ef80b */
[----:B------:R-:W-:-:S03]  /*06e0*/  DFMA R18, R16, -R6, 1 ;  /* 0x3ff000001012742b */ /* 0x000fc60000000806 */
[----:B------:R-:W-:-:S05]  /*06f0*/  @!P2 DFMA R2, R2, 2, -R20 ;  /* 0x400000000202a82b */ /* 0x000fca0000000814 */
[----:B------:R-:W-:-:S05]  /*0700*/  DFMA R16, R16, R18, R16 ;  /* 0x000000121010722b */ /* 0x000fca0000000010 */
[----:B------:R-:W-:-:S03]  /*0710*/  @!P2 LOP3.LUT R22, R3, 0x7ff00000, RZ, 0xc0, !PT ;  /* 0x7ff000000316a812 */ /* 0x000fc600078ec0ff */
[----:B------:R-:W-:Y:S02]  /*0720*/  DMUL R18, R16, R2 ;  /* 0x0000000210127228 */ /* 0x000fe40000000000 */
[----:B------:R-:W-:-:S05]  /*0730*/  VIADD R15, R22, 0xffffffff ;  /* 0xffffffff160f7836 */ /* 0x000fca0000000000 */
[----:B------:R-:W-:Y:S01]  /*0740*/  ISETP.GT.U32.AND P0, PT, R15, 0x7feffffe, PT ;  /* 0x7feffffe0f00780c */ /* 0x000fe20003f04070 */
[----:B------:R-:W-:-:S03]  /*0750*/  DFMA R20, R18, -R6, R2 ;  /* 0x800000061214722b */ /* 0x000fc60000000002 */
[----:B------:R-:W-:-:S05]  /*0760*/  ISETP.GT.U32.OR P0, PT, R24, 0x7feffffe, P0 ;  /* 0x7feffffe1800780c */ /* 0x000fca0000704470 */
[----:B------:R-:W-:-:S08]  /*0770*/  DFMA R16, R16, R20, R18 ;  /* 0x000000141010722b */ /* 0x000fd00000000012 */
[----:B------:R-:W-:Y:S05]  /*0780*/  @P0 BRA `(.L_x_12) ;  /* 0x00000000006c0947 */ /* 0x000fea0003800000 */
[----:B------:R-:W-:Y:S01]  /*0790*/  LOP3.LUT R11, R9, 0x7ff00000, RZ, 0xc0, !PT ;  /* 0x7ff00000090b7812 */ /* 0x000fe200078ec0ff */
[----:B------:R-:W-:-:S03]  /*07a0*/  IMAD.MOV.U32 R18, RZ, RZ, RZ ;  /* 0x000000ffff127224 */ /* 0x000fc600078e00ff */
[CC--:B------:R-:W-:Y:S02]  /*07b0*/  VIADDMNMX R10, R14.reuse, -R11.reuse, 0xb9600000, !PT ;  /* 0xb96000000e0a7446 */ /* 0x0c0fe4000780090b */
[----:B------:R-:W-:Y:S02]  /*07c0*/  ISETP.GE.U32.AND P0, PT, R14, R11, PT ;  /* 0x0000000b0e00720c */ /* 0x000fe40003f06070 */
[----:B------:R-:W-:Y:S02]  /*07d0*/  VIMNMX R10, PT, PT, R10, 0x46a00000, PT ;  /* 0x46a000000a0a7848 */ /* 0x000fe40003fe0100 */
[----:B------:R-:W-:-:S05]  /*07e0*/  SEL R13, R13, 0x63400000, !P0 ;  /* 0x634000000d0d7807 */ /* 0x000fca0004000000 */
[----:B------:R-:W-:-:S04]  /*07f0*/  IMAD.IADD R10, R10, 0x1, -R13 ;  /* 0x000000010a0a7824 */ /* 0x000fc800078e0a0d */
[----:B------:R-:W-:-:S06]  /*0800*/  VIADD R19, R10, 0x7fe00000 ;  /* 0x7fe000000a137836 */ /* 0x000fcc0000000000 */
[----:B------:R-:W-:-:S10]  /*0810*/  DMUL R14, R16, R18 ;  /* 0x00000012100e7228 */ /* 0x000fd40000000000 */
[----:B------:R-:W-:-:S13]  /*0820*/  FSETP.GTU.AND P0, PT, |R15|, 1.469367938527859385e-39, PT ;  /* 0x001000000f00780b */ /* 0x000fda0003f0c200 */
[----:B------:R-:W-:Y:S05]  /*0830*/  @P0 BRA `(.L_x_13) ;  /* 0x0000000000940947 */ /* 0x000fea0003800000 */
[----:B------:R-:W-:Y:S01]  /*0840*/  DFMA R2, R16, -R6, R2 ;  /* 0x800000061002722b */ /* 0x000fe20000000002 */
[----:B------:R-:W-:-:S09]  /*0850*/  IMAD.MOV.U32 R18, RZ, RZ, RZ ;  /* 0x000000ffff127224 */ /* 0x000fd200078e00ff */
[C---:B------:R-:W-:Y:S02]  /*0860*/  FSETP.NEU.AND P0, PT, R3.reuse, RZ, PT ;  /* 0x000000ff0300720b */ /* 0x040fe40003f0d000 */
[----:B------:R-:W-:-:S04]  /*0870*/  LOP3.LUT R9, R3, 0x80000000, R9, 0x48, !PT ;  /* 0x8000000003097812 */ /* 0x000fc800078e4809 */
[----:B------:R-:W-:-:S07]  /*0880*/  LOP3.LUT R19, R9, R19, RZ, 0xfc, !PT ;  /* 0x0000001309137212 */ /* 0x000fce00078efcff */
[----:B------:R-:W-:Y:S05]  /*0890*/  @!P0 BRA `(.L_x_13) ;  /* 0x00000000007c8947 */ /* 0x000fea0003800000 */
[----:B------:R-:W-:Y:S02]  /*08a0*/  IMAD.MOV R3, RZ, RZ, -R10 ;  /* 0x000000ffff037224 */ /* 0x000fe400078e0a0a */
[----:B------:R-:W-:-:S06]  /*08b0*/  IMAD.MOV.U32 R2, RZ, RZ, RZ ;  /* 0x000000ffff027224 */ /* 0x000fcc00078e00ff */
[----:B------:R-:W-:Y:S02]  /*08c0*/  DFMA R2, R14, -R2, R16 ;  /* 0x800000020e02722b */ /* 0x000fe40000000010 */
[----:B------:R-:W-:-:S04]  /*08d0*/  DMUL.RP R16, R16, R18 ;  /* 0x0000001210107228 */ /* 0x000fc80000008000 */
[----:B------:R-:W-:-:S04]  /*08e0*/  IADD3 R2, PT, PT, -R10, -0x43300000, RZ ;  /* 0xbcd000000a027810 */ /* 0x000fc80007ffe1ff */
[----:B------:R-:W-:Y:S02]  /*08f0*/  FSETP.NEU.AND P0, PT, |R3|, R2, PT ;  /* 0x000000020300720b */ /* 0x000fe40003f0d200 */
[----:B------:R-:W-:Y:S02]  /*0900*/  LOP3.LUT R9, R17, R9, RZ, 0x3c, !PT ;  /* 0x0000000911097212 */ /* 0x000fe400078e3cff */
[----:B------:R-:W-:Y:S02]  /*0910*/  FSEL R14, R16, R14, !P0 ;  /* 0x0000000e100e7208 */ /* 0x000fe40004000000 */
[----:B------:R-:W-:Y:S01]  /*0920*/  FSEL R15, R9, R15, !P0 ;  /* 0x0000000f090f7208 */ /* 0x000fe20004000000 */
[----:B------:R-:W-:Y:S06]  /*0930*/  BRA `(.L_x_13) ;  /* 0x0000000000547947 */ /* 0x000fec0003800000 */
.L_x_12:
[----:B------:R-:W-:-:S14]  /*0940*/  DSETP.NAN.AND P0, PT, R10, R10, PT ;  /* 0x0000000a0a00722a */ /* 0x000fdc0003f08000 */
[----:B------:R-:W-:Y:S05]  /*0950*/  @P0 BRA `(.L_x_14) ;  /* 0x0000000000440947 */ /* 0x000fea0003800000 */
[----:B------:R-:W-:-:S14]  /*0960*/  DSETP.NAN.AND P0, PT, R8, R8, PT ;  /* 0x000000080800722a */ /* 0x000fdc0003f08000 */
[----:B------:R-:W-:Y:S05]  /*0970*/  @P0 BRA `(.L_x_15) ;  /* 0x0000000000300947 */ /* 0x000fea0003800000 */
[----:B------:R-:W-:Y:S01]  /*0980*/  ISETP.NE.AND P0, PT, R22, R23, PT ;  /* 0x000000171600720c */ /* 0x000fe20003f05270 */
[----:B------:R-:W-:Y:S02]  /*0990*/  IMAD.MOV.U32 R14, RZ, RZ, 0x0 ;  /* 0x00000000ff0e7424 */ /* 0x000fe400078e00ff */
[----:B------:R-:W-:-:S10]  /*09a0*/  IMAD.MOV.U32 R15, RZ, RZ, -0x80000 ;  /* 0xfff80000ff0f7424 */ /* 0x000fd400078e00ff */
[----:B------:R-:W-:Y:S05]  /*09b0*/  @!P0 BRA `(.L_x_13) ;  /* 0x0000000000348947 */ /* 0x000fea0003800000 */
[----:B------:R-:W-:Y:S02]  /*09c0*/  ISETP.NE.AND P0, PT, R22, 0x7ff00000, PT ;  /* 0x7ff000001600780c */ /* 0x000fe40003f05270 */
[----:B------:R-:W-:Y:S02]  /*09d0*/  LOP3.LUT R15, R11, 0x80000000, R9, 0x48, !PT ;  /* 0x800000000b0f7812 */ /* 0x000fe400078e4809 */
[----:B------:R-:W-:-:S13]  /*09e0*/  ISETP.EQ.OR P0, PT, R23, RZ, !P0 ;  /* 0x000000ff1700720c */ /* 0x000fda0004702670 */
[----:B------:R-:W-:Y:S01]  /*09f0*/  @P0 LOP3.LUT R2, R15, 0x7ff00000, RZ, 0xfc, !PT ;  /* 0x7ff000000f020812 */ /* 0x000fe200078efcff */
[----:B------:R-:W-:Y:S02]  /*0a00*/  @!P0 IMAD.MOV.U32 R14, RZ, RZ, RZ ;  /* 0x000000ffff0e8224 */ /* 0x000fe400078e00ff */
[----:B------:R-:W-:Y:S02]  /*0a10*/  @P0 IMAD.MOV.U32 R14, RZ, RZ, RZ ;  /* 0x000000ffff0e0224 */ /* 0x000fe400078e00ff */
[----:B------:R-:W-:Y:S01]  /*0a20*/  @P0 IMAD.MOV.U32 R15, RZ, RZ, R2 ;  /* 0x000000ffff0f0224 */ /* 0x000fe200078e0002 */
[----:B------:R-:W-:Y:S06]  /*0a30*/  BRA `(.L_x_13) ;  /* 0x0000000000147947 */ /* 0x000fec0003800000 */
.L_x_15:
[----:B------:R-:W-:Y:S01]  /*0a40*/  LOP3.LUT R15, R9, 0x80000, RZ, 0xfc, !PT ;  /* 0x00080000090f7812 */ /* 0x000fe200078efcff */
[----:B------:R-:W-:Y:S01]  /*0a50*/  IMAD.MOV.U32 R14, RZ, RZ, R8 ;  /* 0x000000ffff0e7224 */ /* 0x000fe200078e0008 */
[----:B------:R-:W-:Y:S06]  /*0a60*/  BRA `(.L_x_13) ;  /* 0x0000000000087947 */ /* 0x000fec0003800000 */
.L_x_14:
[----:B------:R-:W-:Y:S01]  /*0a70*/  LOP3.LUT R15, R11, 0x80000, RZ, 0xfc, !PT ;  /* 0x000800000b0f7812 */ /* 0x000fe200078efcff */
[----:B------:R-:W-:-:S07]  /*0a80*/  IMAD.MOV.U32 R14, RZ, RZ, R10 ;  /* 0x000000ffff0e7224 */ /* 0x000fce00078e000a */
.L_x_13:
[----:B------:R-:W-:Y:S05]  /*0a90*/  BSYNC.RECONVERGENT B2 ;  /* 0x0000000000027941 */ /* 0x000fea0003800200 */
.L_x_11:
[----:B------:R-:W-:Y:S02]  /*0aa0*/  IMAD.MOV.U32 R13, RZ, RZ, 0x0 ;  /* 0x00000000ff0d7424 */ /* 0x000fe400078e00ff */
[----:B------:R-:W-:Y:S02]  /*0ab0*/  IMAD.MOV.U32 R2, RZ, RZ, R14 ;  /* 0x000000ffff027224 */ /* 0x000fe400078e000e */
[----:B------:R-:W-:Y:S01]  /*0ac0*/  IMAD.MOV.U32 R3, RZ, RZ, R15 ;  /* 0x000000ffff037224 */ /* 0x000fe200078e000f */
[----:B------:R-:W-:Y:S06]  /*0ad0*/  RET.REL.NODEC R12 `(_Z13division_stepPdS_S_ii) ;  /* 0xfffffff40c487950 */ /* 0x000fec0003c3ffff */
.L_x_16:
        /* <DEDUP_REMOVED lines=10> */
.L_x_17:


//--------------------- .nv.shared.reserved.0     --------------------------
	.section	.nv.shared.reserved.0,"aw",@nobits
	.weak		__nv_reservedSMEM_offset_0_alias
	.size		__nv_reservedSMEM_offset_0_alias, 0, 64
	.other		__nv_reservedSMEM_offset_0_alias,@"STO_CUDA_RESERVED_SHARED STV_DEFAULT"
__nv_reservedSMEM_offset_0_alias:
	.zero		0
	.zero		64


//--------------------- .nv.constant0._Z15additional_stepPdS_S_ii --------------------------
	.section	.nv.constant0._Z15additional_stepPdS_S_ii,"a",@progbits
	.sectionflags	@""
	.align	4
.nv.constant0._Z15additional_stepPdS_S_ii:
	.zero		928


//--------------------- .nv.constant0._Z16elimination_stepPdS_S_ii --------------------------
	.section	.nv.constant0._Z16elimination_stepPdS_S_ii,"a",@progbits
	.sectionflags	@""
	.align	4
.nv.constant0._Z16elimination_stepPdS_S_ii:
	.zero		928


//--------------------- .nv.constant0._Z13division_stepPdS_S_ii --------------------------
	.section	.nv.constant0._Z13division_stepPdS_S_ii,"a",@progbits
	.sectionflags	@""
	.align	4
.nv.constant0._Z13division_stepPdS_S_ii:
	.zero		928


//--------------------- SYMBOLS --------------------------

	.type		.nv.reservedSmem.offset0,@object
	.size		.nv.reservedSmem.offset0,0x4
